//
// Generated by NVIDIA NVVM Compiler
//
// Compiler Build ID: CL-36424714
// Cuda compilation tools, release 13.0, V13.0.88
// Based on NVVM 20.0.0
//

.version 9.0
.target sm_100
.address_size 64

	// .globl	_Z8find_maxPii

.visible .entry _Z8find_maxPii(
	.param .u64 .ptr .align 1 _Z8find_maxPii_param_0,
	.param .u32 _Z8find_maxPii_param_1
)
{
	.reg .pred 	%p<5>;
	.reg .b32 	%r<12>;
	.reg .b64 	%rd<7>;

	ld.param.u64 	%rd2, [_Z8find_maxPii_param_0];
	ld.param.u32 	%r11, [_Z8find_maxPii_param_1];
	mov.u32 	%r6, %tid.x;
	mov.u32 	%r7, %ntid.x;
	mov.u32 	%r8, %ctaid.x;
	mad.lo.s32 	%r1, %r7, %r8, %r6;
	setp.lt.s32 	%p1, %r11, 33;
	@%p1 bra 	$L__BB0_6;
	cvta.to.global.u64 	%rd3, %rd2;
	mul.wide.s32 	%rd4, %r1, 4;
	add.s64 	%rd1, %rd3, %rd4;
$L__BB0_2:
	mov.u32 	%r2, %r11;
	shr.u32 	%r11, %r2, 1;
	setp.ge.s32 	%p2, %r1, %r11;
	@%p2 bra 	$L__BB0_5;
	shl.b32 	%r9, %r11, 2;
	cvt.u64.u32 	%rd5, %r9;
	add.s64 	%rd6, %rd1, %rd5;
	ld.global.u32 	%r4, [%rd6];
	ld.global.u32 	%r10, [%rd1];
	setp.le.s32 	%p3, %r4, %r10;
	@%p3 bra 	$L__BB0_5;
	st.global.u32 	[%rd1], %r4;
$L__BB0_5:
	bar.sync 	0;
	setp.gt.u32 	%p4, %r2, 65;
	@%p4 bra 	$L__BB0_2;
$L__BB0_6:
	ret;

}


// ===== COMPILED SASS (sm_100) =====

	.target	sm_100

	.elftype	@"ET_EXEC"


//--------------------- .note.nv.tkinfo           --------------------------
	.section	.note.nv.tkinfo,"",@"SHT_NOTE"
	.sectionflags	@"SHF_NOTE_NV_TKINFO"
	.tkinfo
        /*0018*/ 	.word	0x00000002
        /*0030*/ 	.string	""
        /*0030*/ 	.string	"ptxas"
        /*0030*/ 	.string	"Cuda compilation tools, release 13.0, V13.0.88"
        /*0030*/ 	.string	"Build cuda_13.0.r13.0/compiler.36424714_0"
        /*0030*/ 	.string	"-arch sm_100 -m 64 "



//--------------------- .note.nv.cuinfo           --------------------------
	.section	.note.nv.cuinfo,"",@"SHT_NOTE"
	.sectionflags	@"SHF_NOTE_NV_CUINFO"
        /*0018*/ 	.short	0x0002
        /*001a*/ 	.short	0x0064
        /*001c*/ 	.short	0x0082
	.zero		2


//--------------------- .nv.info                  --------------------------
	.section	.nv.info,"",@"SHT_CUDA_INFO"
	.align	4


	//----- nvinfo : EIATTR_REGCOUNT
	.align		4
        /*0000*/ 	.byte	0x04, 0x2f
        /*0002*/ 	.short	(.L_1 - .L_0)
	.align		4
.L_0:
        /*0004*/ 	.word	index@(_Z8find_maxPii)
        /*0008*/ 	.word	0x0000000b


	//----- nvinfo : EIATTR_FRAME_SIZE
	.align		4
.L_1:
        /*000c*/ 	.byte	0x04, 0x11
        /*000e*/ 	.short	(.L_3 - .L_2)
	.align		4
.L_2:
        /*0010*/ 	.word	index@(_Z8find_maxPii)
        /*0014*/ 	.word	0x00000000


	//----- nvinfo : EIATTR_MIN_STACK_SIZE
	.align		4
.L_3:
        /*0018*/ 	.byte	0x04, 0x12
        /*001a*/ 	.short	(.L_5 - .L_4)
	.align		4
.L_4:
        /*001c*/ 	.word	index@(_Z8find_maxPii)
        /*0020*/ 	.word	0x00000000
.L_5:


//--------------------- .nv.compat                --------------------------
	.section	.nv.compat,"",@"SHT_CUDA_COMPAT_INFO"
	.align	4
        /*0000*/ 	.byte	0x02, 0x09, 0x00, 0x00, 0x02, 0x02, 0x01, 0x00, 0x02, 0x05, 0x05, 0x00, 0x03, 0x07, 0x01, 0x01
        /*0010*/ 	.byte	0x02, 0x03, 0x00, 0x00, 0x02, 0x06, 0x01, 0x00, 0x04, 0x0b, 0x08, 0x00, 0x09, 0x00, 0x00, 0x00
        /*0020*/ 	.byte	0x00, 0x00, 0x00, 0x00


//--------------------- .nv.info._Z8find_maxPii   --------------------------
	.section	.nv.info._Z8find_maxPii,"",@"SHT_CUDA_INFO"
	.sectionflags	@""
	.align	4


	//----- nvinfo : EIATTR_CUDA_API_VERSION
	.align		4
        /*0000*/ 	.byte	0x04, 0x37
        /*0002*/ 	.short	(.L_7 - .L_6)
.L_6:
        /*0004*/ 	.word	0x00000082


	//----- nvinfo : EIATTR_KPARAM_INFO
	.align		4
.L_7:
        /*0008*/ 	.byte	0x04, 0x17
        /*000a*/ 	.short	(.L_9 - .L_8)
.L_8:
        /*000c*/ 	.word	0x00000000
        /*0010*/ 	.short	0x0001
        /*0012*/ 	.short	0x0008
        /*0014*/ 	.byte	0x00, 0xf0, 0x11, 0x00


	//----- nvinfo : EIATTR_KPARAM_INFO
	.align		4
.L_9:
        /*0018*/ 	.byte	0x04, 0x17
        /*001a*/ 	.short	(.L_11 - .L_10)
.L_10:
        /*001c*/ 	.word	0x00000000
        /*0020*/ 	.short	0x0000
        /*0022*/ 	.short	0x0000
        /*0024*/ 	.byte	0x00, 0xf5, 0x21, 0x00


	//----- nvinfo : EIATTR_SPARSE_MMA_MASK
	.align		4
.L_11:
        /*0028*/ 	.byte	0x03, 0x50
        /*002a*/ 	.short	0x0000


	//----- nvinfo : EIATTR_MAXREG_COUNT
	.align		4
        /*002c*/ 	.byte	0x03, 0x1b
        /*002e*/ 	.short	0x00ff


	//----- nvinfo : EIATTR_NUM_BARRIERS
	.align		4
        /*0030*/ 	.byte	0x02, 0x4c
        /*0032*/ 	.byte	0x01
	.zero		1


	//----- nvinfo : EIATTR_MERCURY_ISA_VERSION
	.align		4
        /*0034*/ 	.byte	0x03, 0x5f
        /*0036*/ 	.short	0x0101


	//----- nvinfo : EIATTR_VRC_CTA_INIT_COUNT
	.align		4
        /*0038*/ 	.byte	0x02, 0x4a
	.zero		1
	.zero		1


	//----- nvinfo : EIATTR_EXIT_INSTR_OFFSETS
	.align		4
        /*003c*/ 	.byte	0x04, 0x1c
        /*003e*/ 	.short	(.L_13 - .L_12)


	//   ....[0]....
.L_12:
        /*0040*/ 	.word	0x00000050


	//   ....[1]....
        /*0044*/ 	.word	0x000001c0


	//----- nvinfo : EIATTR_CRS_STACK_SIZE
	.align		4
.L_13:
        /*0048*/ 	.byte	0x04, 0x1e
        /*004a*/ 	.short	(.L_15 - .L_14)
.L_14:
        /*004c*/ 	.word	0x00000000


	//----- nvinfo : EIATTR_CBANK_PARAM_SIZE
	.align		4
.L_15:
        /*0050*/ 	.byte	0x03, 0x19
        /*0052*/ 	.short	0x000c


	//----- nvinfo : EIATTR_PARAM_CBANK
	.align		4
        /*0054*/ 	.byte	0x04, 0x0a
        /*0056*/ 	.short	(.L_17 - .L_16)
	.align		4
.L_16:
        /*0058*/ 	.word	index@(.nv.constant0._Z8find_maxPii)
        /*005c*/ 	.short	0x0380
        /*005e*/ 	.short	0x000c


	//----- nvinfo : EIATTR_SW_WAR
	.align		4
.L_17:
        /*0060*/ 	.byte	0x04, 0x36
        /*0062*/ 	.short	(.L_19 - .L_18)
.L_18:
        /*0064*/ 	.word	0x00000008
.L_19:


//--------------------- .nv.callgraph             --------------------------
	.section	.nv.callgraph,"",@"SHT_CUDA_CALLGRAPH"
	.align	4
	.sectionentsize	8
	.align		4
        /*0000*/ 	.word	0x00000000
	.align		4
        /*0004*/ 	.word	0xffffffff
	.align		4
        /*0008*/ 	.word	0x00000000
	.align		4
        /*000c*/ 	.word	0xfffffffe
	.align		4
        /*0010*/ 	.word	0x00000000
	.align		4
        /*0014*/ 	.word	0xfffffffd
	.align		4
        /*0018*/ 	.word	0x00000000
	.align		4
        /*001c*/ 	.word	0xfffffffc


//--------------------- .text._Z8find_maxPii      --------------------------
	.section	.text._Z8find_maxPii,"ax",@progbits
	.align	128
        .global         _Z8find_maxPii
        .type           _Z8find_maxPii,@function
        .size           _Z8find_maxPii,(.L_x_4 - _Z8find_maxPii)
        .other          _Z8find_maxPii,@"STO_CUDA_ENTRY STV_DEFAULT"
_Z8find_maxPii:
.text._Z8find_maxPii:
[----:B------:R-:W-:Y:S08]  /*0000*/  LDC R1, c[0x0][0x37c] ;  /* 0x0000df00ff017b82 */ /* 0x000ff00000000800 */
[----:B------:R-:W0:Y:S01]  /*0010*/  LDC R0, c[0x0][0x388] ;  /* 0x0000e200ff007b82 */ /* 0x000e220000000800 */
[----:B------:R-:W1:Y:S01]  /*0020*/  S2R R7, SR_TID.X ;  /* 0x0000000000077919 */ /* 0x000e620000002100 */
[----:B0-----:R-:W-:-:S02]  /*0030*/  ISETP.GE.AND P0, PT, R0, 0x21, PT ;  /* 0x000000210000780c */ /* 0x001fc40003f06270 */
[----:B------:R-:W0:Y:S11]  /*0040*/  S2R R0, SR_CTAID.X ;  /* 0x0000000000007919 */ /* 0x000e360000002500 */
[----:B-1----:R-:W-:Y:S05]  /*0050*/  @!P0 EXIT ;  /* 0x000000000000894d */ /* 0x002fea0003800000 */
[----:B------:R-:W1:Y:S01]  /*0060*/  LDC.64 R2, c[0x0][0x380] ;  /* 0x0000e000ff027b82 */ /* 0x000e620000000a00 */
[----:B------:R-:W0:Y:S01]  /*0070*/  LDCU UR4, c[0x0][0x360] ;  /* 0x00006c00ff0477ac */ /* 0x000e220008000800 */
[----:B------:R-:W2:Y:S01]  /*0080*/  LDCU UR5, c[0x0][0x388] ;  /* 0x00007100ff0577ac */ /* 0x000ea20008000800 */
[----:B------:R-:W3:Y:S01]  /*0090*/  LDCU.64 UR6, c[0x0][0x358] ;  /* 0x00006b00ff0677ac */ /* 0x000ee20008000a00 */
[----:B0-----:R-:W-:Y:S02]  /*00a0*/  IMAD R7, R0, UR4, R7 ;  /* 0x0000000400077c24 */ /* 0x001fe4000f8e0207 */
[----:B--2---:R-:W-:Y:S02]  /*00b0*/  IMAD.U32 R0, RZ, RZ, UR5 ;  /* 0x00000005ff007e24 */ /* 0x004fe4000f8e00ff */
[----:B-1-3--:R-:W-:-:S07]  /*00c0*/  IMAD.WIDE R2, R7, 0x4, R2 ;  /* 0x0000000407027825 */ /* 0x00afce00078e0202 */
.L_x_2:
[--C-:B------:R-:W-:Y:S01]  /*00d0*/  IMAD.MOV.U32 R8, RZ, RZ, R0.reuse ;  /* 0x000000ffff087224 */ /* 0x100fe200078e0000 */
[----:B------:R-:W-:Y:S01]  /*00e0*/  SHF.R.U32.HI R0, RZ, 0x1, R0 ;  /* 0x00000001ff007819 */ /* 0x000fe20000011600 */
[----:B------:R-:W-:Y:S03]  /*00f0*/  BSSY.RECONVERGENT B0, `(.L_x_0) ;  /* 0x0000009000007945 */ /* 0x000fe60003800200 */
[----:B------:R-:W-:-:S13]  /*0100*/  ISETP.GE.AND P0, PT, R7, R0, PT ;  /* 0x000000000700720c */ /* 0x000fda0003f06270 */
[----:B0-----:R-:W-:Y:S05]  /*0110*/  @P0 BRA `(.L_x_1) ;  /* 0x0000000000180947 */ /* 0x001fea0003800000 */
[----:B------:R-:W-:Y:S01]  /*0120*/  LEA R4, P0, R0, R2, 0x2 ;  /* 0x0000000200047211 */ /* 0x000fe200078010ff */
[----:B------:R-:W2:Y:S04]  /*0130*/  LDG.E R6, desc[UR6][R2.64] ;  /* 0x0000000602067981 */ /* 0x000ea8000c1e1900 */
[----:B------:R-:W-:-:S06]  /*0140*/  IMAD.X R5, RZ, RZ, R3, P0 ;  /* 0x000000ffff057224 */ /* 0x000fcc00000e0603 */
[----:B------:R-:W2:Y:S02]  /*0150*/  LDG.E R5, desc[UR6][R4.64] ;  /* 0x0000000604057981 */ /* 0x000ea4000c1e1900 */
[----:B--2---:R-:W-:-:S13]  /*0160*/  ISETP.GT.AND P0, PT, R5, R6, PT ;  /* 0x000000060500720c */ /* 0x004fda0003f04270 */
[----:B------:R0:W-:Y:S02]  /*0170*/  @P0 STG.E desc[UR6][R2.64], R5 ;  /* 0x0000000502000986 */ /* 0x0001e4000c101906 */
.L_x_1:
[----:B------:R-:W-:Y:S05]  /*0180*/  BSYNC.RECONVERGENT B0 ;  /* 0x0000000000007941 */ /* 0x000fea0003800200 */
.L_x_0:
[----:B------:R-:W-:Y:S01]  /*0190*/  BAR.SYNC.DEFER_BLOCKING 0x0 ;  /* 0x0000000000007b1d */ /* 0x000fe20000010000 */
[----:B------:R-:W-:-:S13]  /*01a0*/  ISETP.GT.U32.AND P0, PT, R8, 0x41, PT ;  /* 0x000000410800780c */ /* 0x000fda0003f04070 */
[----:B------:R-:W-:Y:S05]  /*01b0*/  @P0 BRA `(.L_x_2) ;  /* 0xfffffffc00c40947 */ /* 0x000fea000383ffff */
[----:B------:R-:W-:Y:S05]  /*01c0*/  EXIT ;  /* 0x000000000000794d */ /* 0x000fea0003800000 */
.L_x_3:
[----:B------:R-:W-:-:S00]  /*01d0*/  BRA `(.L_x_3) ;  /* 0xfffffffc00fc7947 */ /* 0x000fc0000383ffff */
[----:B------:R-:W-:-:S00]  /*01e0*/  NOP ;  /* 0x0000000000007918 */ /* 0x000fc00000000000 */
        /* <DEDUP_REMOVED lines=9> */
.L_x_4:


//--------------------- .nv.shared.reserved.0     --------------------------
	.section	.nv.shared.reserved.0,"aw",@nobits
	.weak		__nv_reservedSMEM_offset_0_alias
	.size		__nv_reservedSMEM_offset_0_alias, 0, 64
	.other		__nv_reservedSMEM_offset_0_alias,@"STO_CUDA_RESERVED_SHARED STV_DEFAULT"
__nv_reservedSMEM_offset_0_alias:
	.zero		0
	.zero		64


//--------------------- .nv.constant0._Z8find_maxPii --------------------------
	.section	.nv.constant0._Z8find_maxPii,"a",@progbits
	.sectionflags	@""
	.align	4
.nv.constant0._Z8find_maxPii:
	.zero		908


//--------------------- SYMBOLS --------------------------

	.type		.nv.reservedSmem.offset0,@object
	.size		.nv.reservedSmem.offset0,0x4
